//
// Generated by NVIDIA NVVM Compiler
//
// Compiler Build ID: CL-36424714
// Cuda compilation tools, release 13.0, V13.0.88
// Based on NVVM 20.0.0
//

.version 9.0
.target sm_100
.address_size 64

	// .globl	matmul_tiled_kernel
// _ZZ19matmul_tiled_kernelE2As has been demoted
// _ZZ19matmul_tiled_kernelE2Bs has been demoted

.visible .entry matmul_tiled_kernel(
	.param .u64 .ptr .align 1 matmul_tiled_kernel_param_0,
	.param .u64 .ptr .align 1 matmul_tiled_kernel_param_1,
	.param .u64 .ptr .align 1 matmul_tiled_kernel_param_2,
	.param .u32 matmul_tiled_kernel_param_3,
	.param .u32 matmul_tiled_kernel_param_4,
	.param .u32 matmul_tiled_kernel_param_5
)
{
	.reg .pred 	%p<12>;
	.reg .b32 	%r<43>;
	.reg .b32 	%f<63>;
	.reg .b64 	%rd<13>;
	// demoted variable
	.shared .align 4 .b8 _ZZ19matmul_tiled_kernelE2As[1024];
	// demoted variable
	.shared .align 4 .b8 _ZZ19matmul_tiled_kernelE2Bs[1024];
	ld.param.u64 	%rd4, [matmul_tiled_kernel_param_0];
	ld.param.u64 	%rd5, [matmul_tiled_kernel_param_1];
	ld.param.u64 	%rd6, [matmul_tiled_kernel_param_2];
	ld.param.u32 	%r24, [matmul_tiled_kernel_param_3];
	ld.param.u32 	%r25, [matmul_tiled_kernel_param_4];
	ld.param.u32 	%r26, [matmul_tiled_kernel_param_5];
	mov.u32 	%r27, %ctaid.y;
	shl.b32 	%r28, %r27, 4;
	mov.u32 	%r40, %tid.y;
	add.s32 	%r2, %r28, %r40;
	mov.u32 	%r29, %ctaid.x;
	shl.b32 	%r3, %r29, 4;
	mov.u32 	%r38, %tid.x;
	add.s32 	%r5, %r3, %r38;
	setp.lt.s32 	%p1, %r26, 1;
	mov.f32 	%f62, 0f00000000;
	@%p1 bra 	$L__BB0_7;
	add.s32 	%r30, %r26, 15;
	shr.u32 	%r31, %r30, 4;
	shl.b32 	%r32, %r40, 6;
	mov.u32 	%r33, _ZZ19matmul_tiled_kernelE2As;
	add.s32 	%r6, %r33, %r32;
	shl.b32 	%r34, %r38, 2;
	add.s32 	%r7, %r6, %r34;
	mov.u32 	%r35, _ZZ19matmul_tiled_kernelE2Bs;
	add.s32 	%r9, %r35, %r34;
	add.s32 	%r8, %r9, %r32;
	neg.s32 	%r42, %r31;
	mad.lo.s32 	%r36, %r40, %r25, %r38;
	add.s32 	%r41, %r36, %r3;
	shl.b32 	%r12, %r25, 4;
	mad.lo.s32 	%r39, %r26, %r2, %r38;
	cvta.to.global.u64 	%rd1, %rd4;
	cvta.to.global.u64 	%rd2, %rd5;
	mov.f32 	%f62, 0f00000000;
$L__BB0_2:
	setp.ge.s32 	%p2, %r2, %r24;
	mul.wide.s32 	%rd7, %r39, 4;
	add.s64 	%rd3, %rd1, %rd7;
	setp.ge.s32 	%p3, %r38, %r26;
	mov.f32 	%f60, 0f00000000;
	or.pred  	%p4, %p2, %p3;
	@%p4 bra 	$L__BB0_4;
	ld.global.f32 	%f60, [%rd3];
$L__BB0_4:
	setp.ge.s32 	%p5, %r5, %r25;
	st.shared.f32 	[%r7], %f60;
	setp.ge.s32 	%p6, %r40, %r26;
	mov.f32 	%f61, 0f00000000;
	or.pred  	%p7, %p5, %p6;
	@%p7 bra 	$L__BB0_6;
	mul.wide.s32 	%rd8, %r41, 4;
	add.s64 	%rd9, %rd2, %rd8;
	ld.global.f32 	%f61, [%rd9];
$L__BB0_6:
	st.shared.f32 	[%r8], %f61;
	bar.sync 	0;
	ld.shared.f32 	%f12, [%r6];
	ld.shared.f32 	%f13, [%r9];
	fma.rn.f32 	%f14, %f12, %f13, %f62;
	ld.shared.f32 	%f15, [%r6+4];
	ld.shared.f32 	%f16, [%r9+64];
	fma.rn.f32 	%f17, %f15, %f16, %f14;
	ld.shared.f32 	%f18, [%r6+8];
	ld.shared.f32 	%f19, [%r9+128];
	fma.rn.f32 	%f20, %f18, %f19, %f17;
	ld.shared.f32 	%f21, [%r6+12];
	ld.shared.f32 	%f22, [%r9+192];
	fma.rn.f32 	%f23, %f21, %f22, %f20;
	ld.shared.f32 	%f24, [%r6+16];
	ld.shared.f32 	%f25, [%r9+256];
	fma.rn.f32 	%f26, %f24, %f25, %f23;
	ld.shared.f32 	%f27, [%r6+20];
	ld.shared.f32 	%f28, [%r9+320];
	fma.rn.f32 	%f29, %f27, %f28, %f26;
	ld.shared.f32 	%f30, [%r6+24];
	ld.shared.f32 	%f31, [%r9+384];
	fma.rn.f32 	%f32, %f30, %f31, %f29;
	ld.shared.f32 	%f33, [%r6+28];
	ld.shared.f32 	%f34, [%r9+448];
	fma.rn.f32 	%f35, %f33, %f34, %f32;
	ld.shared.f32 	%f36, [%r6+32];
	ld.shared.f32 	%f37, [%r9+512];
	fma.rn.f32 	%f38, %f36, %f37, %f35;
	ld.shared.f32 	%f39, [%r6+36];
	ld.shared.f32 	%f40, [%r9+576];
	fma.rn.f32 	%f41, %f39, %f40, %f38;
	ld.shared.f32 	%f42, [%r6+40];
	ld.shared.f32 	%f43, [%r9+640];
	fma.rn.f32 	%f44, %f42, %f43, %f41;
	ld.shared.f32 	%f45, [%r6+44];
	ld.shared.f32 	%f46, [%r9+704];
	fma.rn.f32 	%f47, %f45, %f46, %f44;
	ld.shared.f32 	%f48, [%r6+48];
	ld.shared.f32 	%f49, [%r9+768];
	fma.rn.f32 	%f50, %f48, %f49, %f47;
	ld.shared.f32 	%f51, [%r6+52];
	ld.shared.f32 	%f52, [%r9+832];
	fma.rn.f32 	%f53, %f51, %f52, %f50;
	ld.shared.f32 	%f54, [%r6+56];
	ld.shared.f32 	%f55, [%r9+896];
	fma.rn.f32 	%f56, %f54, %f55, %f53;
	ld.shared.f32 	%f57, [%r6+60];
	ld.shared.f32 	%f58, [%r9+960];
	fma.rn.f32 	%f62, %f57, %f58, %f56;
	bar.sync 	0;
	add.s32 	%r42, %r42, 1;
	setp.ne.s32 	%p8, %r42, 0;
	add.s32 	%r41, %r41, %r12;
	add.s32 	%r40, %r40, 16;
	add.s32 	%r39, %r39, 16;
	add.s32 	%r38, %r38, 16;
	@%p8 bra 	$L__BB0_2;
$L__BB0_7:
	setp.ge.s32 	%p9, %r2, %r24;
	setp.ge.s32 	%p10, %r5, %r25;
	or.pred  	%p11, %p9, %p10;
	@%p11 bra 	$L__BB0_9;
	mad.lo.s32 	%r37, %r25, %r2, %r5;
	cvta.to.global.u64 	%rd10, %rd6;
	mul.wide.s32 	%rd11, %r37, 4;
	add.s64 	%rd12, %rd10, %rd11;
	st.global.f32 	[%rd12], %f62;
$L__BB0_9:
	ret;

}


// ===== COMPILED SASS (sm_100) =====

	.target	sm_100

	.elftype	@"ET_EXEC"


//--------------------- .note.nv.tkinfo           --------------------------
	.section	.note.nv.tkinfo,"",@"SHT_NOTE"
	.sectionflags	@"SHF_NOTE_NV_TKINFO"
	.tkinfo
        /*0018*/ 	.word	0x00000002
        /*0030*/ 	.string	""
        /*0030*/ 	.string	"ptxas"
        /*0030*/ 	.string	"Cuda compilation tools, release 13.0, V13.0.88"
        /*0030*/ 	.string	"Build cuda_13.0.r13.0/compiler.36424714_0"
        /*0030*/ 	.string	"-arch sm_100 -m 64 "



//--------------------- .note.nv.cuinfo           --------------------------
	.section	.note.nv.cuinfo,"",@"SHT_NOTE"
	.sectionflags	@"SHF_NOTE_NV_CUINFO"
        /*0018*/ 	.short	0x0002
        /*001a*/ 	.short	0x0064
        /*001c*/ 	.short	0x0082
	.zero		2


//--------------------- .nv.info                  --------------------------
	.section	.nv.info,"",@"SHT_CUDA_INFO"
	.align	4


	//----- nvinfo : EIATTR_REGCOUNT
	.align		4
        /*0000*/ 	.byte	0x04, 0x2f
        /*0002*/ 	.short	(.L_1 - .L_0)
	.align		4
.L_0:
        /*0004*/ 	.word	index@(matmul_tiled_kernel)
        /*0008*/ 	.word	0x00000020


	//----- nvinfo : EIATTR_FRAME_SIZE
	.align		4
.L_1:
        /*000c*/ 	.byte	0x04, 0x11
        /*000e*/ 	.short	(.L_3 - .L_2)
	.align		4
.L_2:
        /*0010*/ 	.word	index@(matmul_tiled_kernel)
        /*0014*/ 	.word	0x00000000


	//----- nvinfo : EIATTR_MIN_STACK_SIZE
	.align		4
.L_3:
        /*0018*/ 	.byte	0x04, 0x12
        /*001a*/ 	.short	(.L_5 - .L_4)
	.align		4
.L_4:
        /*001c*/ 	.word	index@(matmul_tiled_kernel)
        /*0020*/ 	.word	0x00000000
.L_5:


//--------------------- .nv.compat                --------------------------
	.section	.nv.compat,"",@"SHT_CUDA_COMPAT_INFO"
	.align	4
        /*0000*/ 	.byte	0x02, 0x09, 0x00, 0x00, 0x02, 0x02, 0x01, 0x00, 0x02, 0x05, 0x05, 0x00, 0x03, 0x07, 0x01, 0x01
        /*0010*/ 	.byte	0x02, 0x03, 0x00, 0x00, 0x02, 0x06, 0x01, 0x00, 0x04, 0x0b, 0x08, 0x00, 0x09, 0x00, 0x00, 0x00
        /*0020*/ 	.byte	0x00, 0x00, 0x00, 0x00


//--------------------- .nv.info.matmul_tiled_kernel --------------------------
	.section	.nv.info.matmul_tiled_kernel,"",@"SHT_CUDA_INFO"
	.sectionflags	@""
	.align	4


	//----- nvinfo : EIATTR_CUDA_API_VERSION
	.align		4
        /*0000*/ 	.byte	0x04, 0x37
        /*0002*/ 	.short	(.L_7 - .L_6)
.L_6:
        /*0004*/ 	.word	0x00000082


	//----- nvinfo : EIATTR_KPARAM_INFO
	.align		4
.L_7:
        /*0008*/ 	.byte	0x04, 0x17
        /*000a*/ 	.short	(.L_9 - .L_8)
.L_8:
        /*000c*/ 	.word	0x00000000
        /*0010*/ 	.short	0x0005
        /*0012*/ 	.short	0x0020
        /*0014*/ 	.byte	0x00, 0xf0, 0x11, 0x00


	//----- nvinfo : EIATTR_KPARAM_INFO
	.align		4
.L_9:
        /*0018*/ 	.byte	0x04, 0x17
        /*001a*/ 	.short	(.L_11 - .L_10)
.L_10:
        /*001c*/ 	.word	0x00000000
        /*0020*/ 	.short	0x0004
        /*0022*/ 	.short	0x001c
        /*0024*/ 	.byte	0x00, 0xf0, 0x11, 0x00


	//----- nvinfo : EIATTR_KPARAM_INFO
	.align		4
.L_11:
        /*0028*/ 	.byte	0x04, 0x17
        /*002a*/ 	.short	(.L_13 - .L_12)
.L_12:
        /*002c*/ 	.word	0x00000000
        /*0030*/ 	.short	0x0003
        /*0032*/ 	.short	0x0018
        /*0034*/ 	.byte	0x00, 0xf0, 0x11, 0x00


	//----- nvinfo : EIATTR_KPARAM_INFO
	.align		4
.L_13:
        /*0038*/ 	.byte	0x04, 0x17
        /*003a*/ 	.short	(.L_15 - .L_14)
.L_14:
        /*003c*/ 	.word	0x00000000
        /*0040*/ 	.short	0x0002
        /*0042*/ 	.short	0x0010
        /*0044*/ 	.byte	0x00, 0xf5, 0x21, 0x00


	//----- nvinfo : EIATTR_KPARAM_INFO
	.align		4
.L_15:
        /*0048*/ 	.byte	0x04, 0x17
        /*004a*/ 	.short	(.L_17 - .L_16)
.L_16:
        /*004c*/ 	.word	0x00000000
        /*0050*/ 	.short	0x0001
        /*0052*/ 	.short	0x0008
        /*0054*/ 	.byte	0x00, 0xf5, 0x21, 0x00


	//----- nvinfo : EIATTR_KPARAM_INFO
	.align		4
.L_17:
        /*0058*/ 	.byte	0x04, 0x17
        /*005a*/ 	.short	(.L_19 - .L_18)
.L_18:
        /*005c*/ 	.word	0x00000000
        /*0060*/ 	.short	0x0000
        /*0062*/ 	.short	0x0000
        /*0064*/ 	.byte	0x00, 0xf5, 0x21, 0x00


	//----- nvinfo : EIATTR_SPARSE_MMA_MASK
	.align		4
.L_19:
        /*0068*/ 	.byte	0x03, 0x50
        /*006a*/ 	.short	0x0000


	//----- nvinfo : EIATTR_MAXREG_COUNT
	.align		4
        /*006c*/ 	.byte	0x03, 0x1b
        /*006e*/ 	.short	0x00ff


	//----- nvinfo : EIATTR_NUM_BARRIERS
	.align		4
        /*0070*/ 	.byte	0x02, 0x4c
        /*0072*/ 	.byte	0x01
	.zero		1


	//----- nvinfo : EIATTR_MERCURY_ISA_VERSION
	.align		4
        /*0074*/ 	.byte	0x03, 0x5f
        /*0076*/ 	.short	0x0101


	//----- nvinfo : EIATTR_VRC_CTA_INIT_COUNT
	.align		4
        /*0078*/ 	.byte	0x02, 0x4a
	.zero		1
	.zero		1


	//----- nvinfo : EIATTR_EXIT_INSTR_OFFSETS
	.align		4
        /*007c*/ 	.byte	0x04, 0x1c
        /*007e*/ 	.short	(.L_21 - .L_20)


	//   ....[0]....
.L_20:
        /*0080*/ 	.word	0x000005e0


	//   ....[1]....
        /*0084*/ 	.word	0x00000630


	//----- nvinfo : EIATTR_CBANK_PARAM_SIZE
	.align		4
.L_21:
        /*0088*/ 	.byte	0x03, 0x19
        /*008a*/ 	.short	0x0024


	//----- nvinfo : EIATTR_PARAM_CBANK
	.align		4
        /*008c*/ 	.byte	0x04, 0x0a
        /*008e*/ 	.short	(.L_23 - .L_22)
	.align		4
.L_22:
        /*0090*/ 	.word	index@(.nv.constant0.matmul_tiled_kernel)
        /*0094*/ 	.short	0x0380
        /*0096*/ 	.short	0x0024


	//----- nvinfo : EIATTR_SW_WAR
	.align		4
.L_23:
        /*0098*/ 	.byte	0x04, 0x36
        /*009a*/ 	.short	(.L_25 - .L_24)
.L_24:
        /*009c*/ 	.word	0x00000008
.L_25:


//--------------------- .nv.callgraph             --------------------------
	.section	.nv.callgraph,"",@"SHT_CUDA_CALLGRAPH"
	.align	4
	.sectionentsize	8
	.align		4
        /*0000*/ 	.word	0x00000000
	.align		4
        /*0004*/ 	.word	0xffffffff
	.align		4
        /*0008*/ 	.word	0x00000000
	.align		4
        /*000c*/ 	.word	0xfffffffe
	.align		4
        /*0010*/ 	.word	0x00000000
	.align		4
        /*0014*/ 	.word	0xfffffffd
	.align		4
        /*0018*/ 	.word	0x00000000
	.align		4
        /*001c*/ 	.word	0xfffffffc


//--------------------- .text.matmul_tiled_kernel --------------------------
	.section	.text.matmul_tiled_kernel,"ax",@progbits
	.align	128
        .global         matmul_tiled_kernel
        .type           matmul_tiled_kernel,@function
        .size           matmul_tiled_kernel,(.L_x_3 - matmul_tiled_kernel)
        .other          matmul_tiled_kernel,@"STO_CUDA_ENTRY STV_DEFAULT"
matmul_tiled_kernel:
.text.matmul_tiled_kernel:
[----:B------:R-:W-:Y:S01]  /*0000*/  LDC R1, c[0x0][0x37c] ;  /* 0x0000df00ff017b82 */ /* 0x000fe20000000800 */
[----:B------:R-:W0:Y:S01]  /*0010*/  S2R R12, SR_CTAID.Y ;  /* 0x00000000000c7919 */ /* 0x000e220000002600 */
[----:B------:R-:W1:Y:S01]  /*0020*/  LDCU UR10, c[0x0][0x3a0] ;  /* 0x00007400ff0a77ac */ /* 0x000e620008000800 */
[----:B------:R-:W-:Y:S01]  /*0030*/  HFMA2 R23, -RZ, RZ, 0, 0 ;  /* 0x00000000ff177431 */ /* 0x000fe200000001ff */
[----:B------:R-:W0:Y:S01]  /*0040*/  S2R R0, SR_TID.Y ;  /* 0x0000000000007919 */ /* 0x000e220000002200 */
[----:B------:R-:W2:Y:S01]  /*0050*/  LDCU.64 UR8, c[0x0][0x358] ;  /* 0x00006b00ff0877ac */ /* 0x000ea20008000a00 */
[----:B------:R-:W3:Y:S01]  /*0060*/  S2R R5, SR_CTAID.X ;  /* 0x0000000000057919 */ /* 0x000ee20000002500 */
[----:B------:R-:W3:Y:S01]  /*0070*/  S2R R21, SR_TID.X ;  /* 0x0000000000157919 */ /* 0x000ee20000002100 */
[----:B-1----:R-:W-:Y:S01]  /*0080*/  UISETP.GE.AND UP0, UPT, UR10, 0x1, UPT ;  /* 0x000000010a00788c */ /* 0x002fe2000bf06270 */
[----:B0-----:R-:W-:Y:S02]  /*0090*/  LEA R12, R12, R0, 0x4 ;  /* 0x000000000c0c7211 */ /* 0x001fe400078e20ff */
[----:B---3--:R-:W-:-:S06]  /*00a0*/  LEA R13, R5, R21, 0x4 ;  /* 0x00000015050d7211 */ /* 0x008fcc00078e20ff */
[----:B--2---:R-:W-:Y:S05]  /*00b0*/  BRA.U !UP0, `(.L_x_0) ;  /* 0x00000005083c7547 */ /* 0x004fea000b800000 */
[----:B------:R-:W0:Y:S01]  /*00c0*/  S2UR UR7, SR_CgaCtaId ;  /* 0x00000000000779c3 */ /* 0x000e220000008800 */
[----:B------:R-:W1:Y:S01]  /*00d0*/  LDCU UR11, c[0x0][0x39c] ;  /* 0x00007380ff0b77ac */ /* 0x000e620008000800 */
[----:B------:R-:W-:Y:S01]  /*00e0*/  MOV R23, RZ ;  /* 0x000000ff00177202 */ /* 0x000fe20000000f00 */
[----:B------:R-:W-:Y:S01]  /*00f0*/  IMAD R15, R12, UR10, R21 ;  /* 0x0000000a0c0f7c24 */ /* 0x000fe2000f8e0215 */
[----:B------:R-:W-:Y:S01]  /*0100*/  UMOV UR5, 0x400 ;  /* 0x0000040000057882 */ /* 0x000fe20000000000 */
[----:B------:R-:W-:-:S03]  /*0110*/  UIADD3 UR4, UPT, UPT, UR10, 0xf, URZ ;  /* 0x0000000f0a047890 */ /* 0x000fc6000fffe0ff */
[----:B------:R-:W2:Y:S01]  /*0120*/  LDC R16, c[0x0][0x39c] ;  /* 0x0000e700ff107b82 */ /* 0x000ea20000000800 */
[----:B------:R-:W-:Y:S02]  /*0130*/  UIADD3 UR6, UPT, UPT, UR5, 0x400, URZ ;  /* 0x0000040005067890 */ /* 0x000fe4000fffe0ff */
[----:B------:R-:W-:Y:S01]  /*0140*/  USHF.R.U32.HI UR4, URZ, 0x4, UR4 ;  /* 0x00000004ff047899 */ /* 0x000fe20008011604 */
[----:B------:R-:W3:Y:S04]  /*0150*/  LDCU UR13, c[0x0][0x3a0] ;  /* 0x00007400ff0d77ac */ /* 0x000ee80008000800 */
[----:B------:R-:W4:Y:S01]  /*0160*/  LDC.64 R2, c[0x0][0x380] ;  /* 0x0000e000ff027b82 */ /* 0x000f220000000a00 */
[----:B------:R-:W2:Y:S01]  /*0170*/  LDCU UR12, c[0x0][0x398] ;  /* 0x00007300ff0c77ac */ /* 0x000ea20008000800 */
[----:B-1----:R-:W-:Y:S01]  /*0180*/  IMAD R14, R0, UR11, R21 ;  /* 0x0000000b000e7c24 */ /* 0x002fe2000f8e0215 */
[----:B------:R-:W-:-:S02]  /*0190*/  UIADD3 UR4, UPT, UPT, -UR4, URZ, URZ ;  /* 0x000000ff04047290 */ /* 0x000fc4000fffe1ff */
[----:B0-----:R-:W-:Y:S02]  /*01a0*/  ULEA UR5, UR7, UR5, 0x18 ;  /* 0x0000000507057291 */ /* 0x001fe4000f8ec0ff */
[----:B------:R-:W-:Y:S01]  /*01b0*/  LEA R14, R5, R14, 0x4 ;  /* 0x0000000e050e7211 */ /* 0x000fe200078e20ff */
[----:B------:R-:W-:-:S03]  /*01c0*/  ULEA UR6, UR7, UR6, 0x18 ;  /* 0x0000000607067291 */ /* 0x000fc6000f8ec0ff */
[----:B------:R-:W-:-:S03]  /*01d0*/  LEA R18, R0, UR5, 0x6 ;  /* 0x0000000500127c11 */ /* 0x000fc6000f8e30ff */
[C---:B------:R-:W-:Y:S02]  /*01e0*/  LEA R19, R21.reuse, UR6, 0x2 ;  /* 0x0000000615137c11 */ /* 0x040fe4000f8e10ff */
[----:B------:R-:W-:Y:S02]  /*01f0*/  LEA R20, R21, R18, 0x2 ;  /* 0x0000001215147211 */ /* 0x000fe400078e10ff */
[----:B---3--:R-:W-:-:S07]  /*0200*/  LEA R17, R0, R19, 0x6 ;  /* 0x0000001300117211 */ /* 0x008fce00078e30ff */
.L_x_1:
[----:B------:R-:W-:Y:S01]  /*0210*/  ISETP.GE.AND P0, PT, R0, UR13, PT ;  /* 0x0000000d00007c0c */ /* 0x000fe2000bf06270 */
[----:B------:R-:W-:Y:S01]  /*0220*/  HFMA2 R22, -RZ, RZ, 0, 0 ;  /* 0x00000000ff167431 */ /* 0x000fe200000001ff */
[----:B------:R-:W-:Y:S01]  /*0230*/  ISETP.GE.AND P1, PT, R21, UR13, PT ;  /* 0x0000000d15007c0c */ /* 0x000fe2000bf26270 */
[----:B----4-:R-:W-:Y:S01]  /*0240*/  IMAD.WIDE R4, R15, 0x4, R2 ;  /* 0x000000040f047825 */ /* 0x010fe200078e0202 */
[----:B--2---:R-:W-:Y:S02]  /*0250*/  ISETP.GE.OR P0, PT, R13, R16, P0 ;  /* 0x000000100d00720c */ /* 0x004fe40000706670 */
[----:B------:R-:W-:Y:S02]  /*0260*/  ISETP.GE.OR P1, PT, R12, UR12, P1 ;  /* 0x0000000c0c007c0c */ /* 0x000fe40008f26670 */
[----:B------:R-:W-:-:S09]  /*0270*/  MOV R27, RZ ;  /* 0x000000ff001b7202 */ /* 0x000fd20000000f00 */
[----:B------:R-:W0:Y:S02]  /*0280*/  @!P0 LDC.64 R6, c[0x0][0x388] ;  /* 0x0000e200ff068b82 */ /* 0x000e240000000a00 */
[----:B------:R-:W2:Y:S01]  /*0290*/  @!P1 LDG.E R27, desc[UR8][R4.64] ;  /* 0x00000008041b9981 */ /* 0x000ea2000c1e1900 */
[----:B0-----:R-:W-:-:S05]  /*02a0*/  @!P0 IMAD.WIDE R6, R14, 0x4, R6 ;  /* 0x000000040e068825 */ /* 0x001fca00078e0206 */
[----:B------:R-:W3:Y:S01]  /*02b0*/  @!P0 LDG.E R22, desc[UR8][R6.64] ;  /* 0x0000000806168981 */ /* 0x000ee2000c1e1900 */
[----:B------:R-:W-:-:S04]  /*02c0*/  UIADD3 UR4, UPT, UPT, UR4, 0x1, URZ ;  /* 0x0000000104047890 */ /* 0x000fc8000fffe0ff */
[----:B------:R-:W-:Y:S01]  /*02d0*/  UISETP.NE.AND UP0, UPT, UR4, URZ, UPT ;  /* 0x000000ff0400728c */ /* 0x000fe2000bf05270 */
[----:B------:R-:W-:Y:S02]  /*02e0*/  IADD3 R0, PT, PT, R0, 0x10, RZ ;  /* 0x0000001000007810 */ /* 0x000fe40007ffe0ff */
[----:B------:R-:W-:Y:S02]  /*02f0*/  IADD3 R15, PT, PT, R15, 0x10, RZ ;  /* 0x000000100f0f7810 */ /* 0x000fe40007ffe0ff */
[----:B------:R-:W-:Y:S02]  /*0300*/  IADD3 R21, PT, PT, R21, 0x10, RZ ;  /* 0x0000001015157810 */ /* 0x000fe40007ffe0ff */
[----:B------:R-:W-:Y:S01]  /*0310*/  LEA R14, R16, R14, 0x4 ;  /* 0x0000000e100e7211 */ /* 0x000fe200078e20ff */
[----:B--2---:R-:W-:Y:S04]  /*0320*/  STS [R20], R27 ;  /* 0x0000001b14007388 */ /* 0x004fe80000000800 */
[----:B---3--:R-:W-:Y:S01]  /*0330*/  STS [R17], R22 ;  /* 0x0000001611007388 */ /* 0x008fe20000000800 */
[----:B------:R-:W-:Y:S06]  /*0340*/  BAR.SYNC.DEFER_BLOCKING 0x0 ;  /* 0x0000000000007b1d */ /* 0x000fec0000010000 */
[----:B------:R-:W-:Y:S04]  /*0350*/  LDS R26, [R19] ;  /* 0x00000000131a7984 */ /* 0x000fe80000000800 */
[----:B------:R-:W0:Y:S04]  /*0360*/  LDS.128 R8, [R18] ;  /* 0x0000000012087984 */ /* 0x000e280000000c00 */
[----:B------:R-:W1:Y:S04]  /*0370*/  LDS R29, [R19+0x40] ;  /* 0x00004000131d7984 */ /* 0x000e680000000800 */
[----:B------:R-:W2:Y:S04]  /*0380*/  LDS R25, [R19+0x80] ;  /* 0x0000800013197984 */ /* 0x000ea80000000800 */
[----:B------:R-:W3:Y:S04]  /*0390*/  LDS R24, [R19+0xc0] ;  /* 0x0000c00013187984 */ /* 0x000ee80000000800 */
[----:B------:R-:W-:Y:S04]  /*03a0*/  LDS.128 R4, [R18+0x10] ;  /* 0x0000100012047984 */ /* 0x000fe80000000c00 */
[----:B------:R-:W-:Y:S04]  /*03b0*/  LDS R22, [R19+0x140] ;  /* 0x0001400013167984 */ /* 0x000fe80000000800 */
[----:B------:R-:W-:Y:S01]  /*03c0*/  LDS R27, [R19+0x200] ;  /* 0x00020000131b7984 */ /* 0x000fe20000000800 */
[----:B0-----:R-:W-:-:S03]  /*03d0*/  FFMA R8, R8, R26, R23 ;  /* 0x0000001a08087223 */ /* 0x001fc60000000017 */
[----:B------:R-:W0:Y:S01]  /*03e0*/  LDS R23, [R19+0x100] ;  /* 0x0001000013177984 */ /* 0x000e220000000800 */
[----:B-1----:R-:W-:-:S03]  /*03f0*/  FFMA R8, R29, R9, R8 ;  /* 0x000000091d087223 */ /* 0x002fc60000000008 */
[----:B------:R-:W-:Y:S01]  /*0400*/  LDS R26, [R19+0x1c0] ;  /* 0x0001c000131a7984 */ /* 0x000fe20000000800 */
[----:B--2---:R-:W-:-:S03]  /*0410*/  FFMA R9, R25, R10, R8 ;  /* 0x0000000a19097223 */ /* 0x004fc60000000008 */
[----:B------:R-:W1:Y:S01]  /*0420*/  LDS R25, [R19+0x180] ;  /* 0x0001800013197984 */ /* 0x000e620000000800 */
[----:B---3--:R-:W-:-:S03]  /*0430*/  FFMA R9, R24, R11, R9 ;  /* 0x0000000b18097223 */ /* 0x008fc60000000009 */
[----:B------:R-:W-:Y:S01]  /*0440*/  LDS R24, [R19+0x240] ;  /* 0x0002400013187984 */ /* 0x000fe20000000800 */
[----:B0-----:R-:W-:-:S03]  /*0450*/  FFMA R23, R4, R23, R9 ;  /* 0x0000001704177223 */ /* 0x001fc60000000009 */
[----:B------:R-:W0:Y:S01]  /*0460*/  LDS.128 R8, [R18+0x20] ;  /* 0x0000200012087984 */ /* 0x000e220000000c00 */
[----:B------:R-:W-:-:S03]  /*0470*/  FFMA R22, R22, R5, R23 ;  /* 0x0000000516167223 */ /* 0x000fc60000000017 */
[----:B------:R-:W2:Y:S01]  /*0480*/  LDS R23, [R19+0x280] ;  /* 0x0002800013177984 */ /* 0x000ea20000000800 */
[----:B-1----:R-:W-:-:S03]  /*0490*/  FFMA R25, R25, R6, R22 ;  /* 0x0000000619197223 */ /* 0x002fc60000000016 */
[----:B------:R-:W1:Y:S01]  /*04a0*/  LDS R22, [R19+0x2c0] ;  /* 0x0002c00013167984 */ /* 0x000e620000000800 */
[----:B------:R-:W-:-:S03]  /*04b0*/  FFMA R7, R26, R7, R25 ;  /* 0x000000071a077223 */ /* 0x000fc60000000019 */
[----:B------:R-:W-:Y:S01]  /*04c0*/  LDS R25, [R19+0x300] ;  /* 0x0003000013197984 */ /* 0x000fe20000000800 */
[----:B0-----:R-:W-:-:S03]  /*04d0*/  FFMA R27, R8, R27, R7 ;  /* 0x0000001b081b7223 */ /* 0x001fc60000000007 */
[----:B------:R-:W0:Y:S01]  /*04e0*/  LDS.128 R4, [R18+0x30] ;  /* 0x0000300012047984 */ /* 0x000e220000000c00 */
[----:B------:R-:W-:-:S03]  /*04f0*/  FFMA R24, R24, R9, R27 ;  /* 0x0000000918187223 */ /* 0x000fc6000000001b */
[----:B------:R-:W3:Y:S04]  /*0500*/  LDS R27, [R19+0x340] ;  /* 0x00034000131b7984 */ /* 0x000ee80000000800 */
[----:B------:R-:W4:Y:S04]  /*0510*/  LDS R9, [R19+0x380] ;  /* 0x0003800013097984 */ /* 0x000f280000000800 */
[----:B------:R-:W5:Y:S01]  /*0520*/  LDS R8, [R19+0x3c0] ;  /* 0x0003c00013087984 */ /* 0x000f620000000800 */
[----:B--2---:R-:W-:-:S04]  /*0530*/  FFMA R23, R23, R10, R24 ;  /* 0x0000000a17177223 */ /* 0x004fc80000000018 */
[----:B-1----:R-:W-:-:S04]  /*0540*/  FFMA R11, R22, R11, R23 ;  /* 0x0000000b160b7223 */ /* 0x002fc80000000017 */
[----:B0-----:R-:W-:-:S04]  /*0550*/  FFMA R4, R4, R25, R11 ;  /* 0x0000001904047223 */ /* 0x001fc8000000000b */
[----:B---3--:R-:W-:-:S04]  /*0560*/  FFMA R4, R27, R5, R4 ;  /* 0x000000051b047223 */ /* 0x008fc80000000004 */
[----:B----4-:R-:W-:-:S04]  /*0570*/  FFMA R9, R9, R6, R4 ;  /* 0x0000000609097223 */ /* 0x010fc80000000004 */
[----:B-----5:R-:W-:Y:S01]  /*0580*/  FFMA R23, R8, R7, R9 ;  /* 0x0000000708177223 */ /* 0x020fe20000000009 */
[----:B------:R-:W-:Y:S06]  /*0590*/  BAR.SYNC.DEFER_BLOCKING 0x0 ;  /* 0x0000000000007b1d */ /* 0x000fec0000010000 */
[----:B------:R-:W-:Y:S05]  /*05a0*/  BRA.U UP0, `(.L_x_1) ;  /* 0xfffffffd00187547 */ /* 0x000fea000b83ffff */
.L_x_0:
[----:B------:R-:W0:Y:S02]  /*05b0*/  LDCU.64 UR4, c[0x0][0x398] ;  /* 0x00007300ff0477ac */ /* 0x000e240008000a00 */
[----:B0-----:R-:W-:-:S04]  /*05c0*/  ISETP.GE.AND P0, PT, R13, UR5, PT ;  /* 0x000000050d007c0c */ /* 0x001fc8000bf06270 */
[----:B------:R-:W-:-:S13]  /*05d0*/  ISETP.GE.OR P0, PT, R12, UR4, P0 ;  /* 0x000000040c007c0c */ /* 0x000fda0008706670 */
[----:B------:R-:W-:Y:S05]  /*05e0*/  @P0 EXIT ;  /* 0x000000000000094d */ /* 0x000fea0003800000 */
[----:B------:R-:W0:Y:S01]  /*05f0*/  LDC.64 R2, c[0x0][0x390] ;  /* 0x0000e400ff027b82 */ /* 0x000e220000000a00 */
[----:B------:R-:W-:-:S04]  /*0600*/  IMAD R13, R12, UR5, R13 ;  /* 0x000000050c0d7c24 */ /* 0x000fc8000f8e020d */
[----:B0-----:R-:W-:-:S05]  /*0610*/  IMAD.WIDE R2, R13, 0x4, R2 ;  /* 0x000000040d027825 */ /* 0x001fca00078e0202 */
[----:B------:R-:W-:Y:S01]  /*0620*/  STG.E desc[UR8][R2.64], R23 ;  /* 0x0000001702007986 */ /* 0x000fe2000c101908 */
[----:B------:R-:W-:Y:S05]  /*0630*/  EXIT ;  /* 0x000000000000794d */ /* 0x000fea0003800000 */
.L_x_2:
[----:B------:R-:W-:-:S00]  /*0640*/  BRA `(.L_x_2) ;  /* 0xfffffffc00fc7947 */ /* 0x000fc0000383ffff */
[----:B------:R-:W-:-:S00]  /*0650*/  NOP ;  /* 0x0000000000007918 */ /* 0x000fc00000000000 */
        /* <DEDUP_REMOVED lines=10> */
.L_x_3:


//--------------------- .nv.shared.matmul_tiled_kernel --------------------------
	.section	.nv.shared.matmul_tiled_kernel,"aw",@nobits
	.sectionflags	@""
	.align	4
.nv.shared.matmul_tiled_kernel:
	.zero		3072


//--------------------- .nv.shared.reserved.0     --------------------------
	.section	.nv.shared.reserved.0,"aw",@nobits
	.weak		__nv_reservedSMEM_offset_0_alias
	.size		__nv_reservedSMEM_offset_0_alias, 0, 64
	.other		__nv_reservedSMEM_offset_0_alias,@"STO_CUDA_RESERVED_SHARED STV_DEFAULT"
__nv_reservedSMEM_offset_0_alias:
	.zero		0
	.zero		64


//--------------------- .nv.constant0.matmul_tiled_kernel --------------------------
	.section	.nv.constant0.matmul_tiled_kernel,"a",@progbits
	.sectionflags	@""
	.align	4
.nv.constant0.matmul_tiled_kernel:
	.zero		932


//--------------------- SYMBOLS --------------------------

	.type		.nv.reservedSmem.offset0,@object
	.size		.nv.reservedSmem.offset0,0x4
	.type		.nv.reservedSmem.cap,@object
	.size		.nv.reservedSmem.cap,0x4
